	.headerflags	@"EF_CUDA_TEXMODE_UNIFIED EF_CUDA_64BIT_ADDRESS EF_CUDA_SM86 EF_CUDA_VIRTUAL_SM(EF_CUDA_SM86)"
	.elftype	@"ET_EXEC"


//--------------------- .nv.info                  --------------------------
	.section	.nv.info,"",@"SHT_CUDA_INFO"
	.align	4


	//----- nvinfo : EIATTR_REGCOUNT
	.align		4
        /*0000*/ 	.byte	0x04, 0x2f
        /*0002*/ 	.short	(.L_1 - .L_0)
	.align		4
.L_0:
        /*0004*/ 	.word	index@(triton__0d1d2e)
        /*0008*/ 	.word	0x0000000a


	//----- nvinfo : EIATTR_MAX_STACK_SIZE
	.align		4
.L_1:
        /*000c*/ 	.byte	0x04, 0x23
        /*000e*/ 	.short	(.L_3 - .L_2)
	.align		4
.L_2:
        /*0010*/ 	.word	index@(triton__0d1d2e)
        /*0014*/ 	.word	0x00000000


	//----- nvinfo : EIATTR_MIN_STACK_SIZE
	.align		4
.L_3:
        /*0018*/ 	.byte	0x04, 0x12
        /*001a*/ 	.short	(.L_5 - .L_4)
	.align		4
.L_4:
        /*001c*/ 	.word	index@(triton__0d1d2e)
        /*0020*/ 	.word	0x00000000


	//----- nvinfo : EIATTR_FRAME_SIZE
	.align		4
.L_5:
        /*0024*/ 	.byte	0x04, 0x11
        /*0026*/ 	.short	(.L_7 - .L_6)
	.align		4
.L_6:
        /*0028*/ 	.word	index@(triton__0d1d2e)
        /*002c*/ 	.word	0x00000000
.L_7:


//--------------------- .nv.info.triton__0d1d2e   --------------------------
	.section	.nv.info.triton__0d1d2e,"",@"SHT_CUDA_INFO"
	.align	4


	//----- nvinfo : EIATTR_CUDA_API_VERSION
	.align		4
        /*0000*/ 	.byte	0x04, 0x37
        /*0002*/ 	.short	(.L_9 - .L_8)
.L_8:
        /*0004*/ 	.word	0x0000007b


	//----- nvinfo : EIATTR_SW2861232_WAR
	.align		4
.L_9:
        /*0008*/ 	.byte	0x01, 0x35
	.zero		2


	//----- nvinfo : EIATTR_PARAM_CBANK
	.align		4
        /*000c*/ 	.byte	0x04, 0x0a
        /*000e*/ 	.short	(.L_11 - .L_10)
	.align		4
.L_10:
        /*0010*/ 	.word	index@(.nv.constant0.triton__0d1d2e)
        /*0014*/ 	.short	0x0160
        /*0016*/ 	.short	0x0014


	//----- nvinfo : EIATTR_CBANK_PARAM_SIZE
	.align		4
.L_11:
        /*0018*/ 	.byte	0x03, 0x19
        /*001a*/ 	.short	0x0014


	//----- nvinfo : EIATTR_KPARAM_INFO
	.align		4
        /*001c*/ 	.byte	0x04, 0x17
        /*001e*/ 	.short	(.L_13 - .L_12)
.L_12:
        /*0020*/ 	.word	0x00000000
        /*0024*/ 	.short	0x0002
        /*0026*/ 	.short	0x0010
        /*0028*/ 	.byte	0x00, 0xf0, 0x11, 0x00


	//----- nvinfo : EIATTR_KPARAM_INFO
	.align		4
.L_13:
        /*002c*/ 	.byte	0x04, 0x17
        /*002e*/ 	.short	(.L_15 - .L_14)
.L_14:
        /*0030*/ 	.word	0x00000000
        /*0034*/ 	.short	0x0001
        /*0036*/ 	.short	0x0008
        /*0038*/ 	.byte	0x00, 0xf0, 0x21, 0x00


	//----- nvinfo : EIATTR_KPARAM_INFO
	.align		4
.L_15:
        /*003c*/ 	.byte	0x04, 0x17
        /*003e*/ 	.short	(.L_17 - .L_16)
.L_16:
        /*0040*/ 	.word	0x00000000
        /*0044*/ 	.short	0x0000
        /*0046*/ 	.short	0x0000
        /*0048*/ 	.byte	0x00, 0xf0, 0x21, 0x00


	//----- nvinfo : EIATTR_MAXREG_COUNT
	.align		4
.L_17:
        /*004c*/ 	.byte	0x03, 0x1b
        /*004e*/ 	.short	0x00ff


	//----- nvinfo : EIATTR_EXIT_INSTR_OFFSETS
	.align		4
        /*0050*/ 	.byte	0x04, 0x1c
        /*0052*/ 	.short	(.L_19 - .L_18)


	//   ....[0]....
.L_18:
        /*0054*/ 	.word	0x00000100


	//   ....[1]....
        /*0058*/ 	.word	0x00000120


	//----- nvinfo : EIATTR_MAX_THREADS
	.align		4
.L_19:
        /*005c*/ 	.byte	0x04, 0x05
        /*005e*/ 	.short	(.L_21 - .L_20)
.L_20:
        /*0060*/ 	.word	0x00000080
        /*0064*/ 	.word	0x00000001
        /*0068*/ 	.word	0x00000001
.L_21:


//--------------------- .nv.rel.action            --------------------------
	.section	.nv.rel.action,"",@"SHT_CUDA_RELOCINFO"
	.align	8
	.sectionentsize	8
        /*0000*/ 	.byte	0x73, 0x00, 0x00, 0x00, 0x00, 0x00, 0x00, 0x00, 0x00, 0x00, 0x00, 0x11, 0x25, 0x00, 0x05, 0x36


//--------------------- .nv.constant0.triton__0d1d2e --------------------------
	.section	.nv.constant0.triton__0d1d2e,"a",@progbits
	.align	4
.nv.constant0.triton__0d1d2e:
	.zero		372


//--------------------- .text.triton__0d1d2e      --------------------------
	.section	.text.triton__0d1d2e,"ax",@progbits
	.sectioninfo	@"SHI_REGISTERS=10"
	.align	128
        .global         triton__0d1d2e
        .type           triton__0d1d2e,@function
        .size           triton__0d1d2e,(.L_x_1 - triton__0d1d2e)
        .other          triton__0d1d2e,@"STO_CUDA_ENTRY STV_DEFAULT"
triton__0d1d2e:
.text.triton__0d1d2e:
[----:B------:R-:W-:-:S02]  /*0000*/  IMAD.MOV.U32 R1, RZ, RZ, c[0x0][0x28] ;  /* 0x00000a00ff017624 */ /* 0x000fc400078e00ff */
[----:B------:R-:W0:Y:S01]  /*0010*/  S2R R0, SR_TID.X ;  /* 0x0000000000007919 */ /* 0x000e220000002100 */
[----:B------:R-:W-:Y:S01]  /*0020*/  IMAD.MOV.U32 R5, RZ, RZ, 0x4 ;  /* 0x00000004ff057424 */ /* 0x000fe200078e00ff */
[----:B------:R-:W-:Y:S01]  /*0030*/  CS2R R6, SRZ ;  /* 0x0000000000067805 */ /* 0x000fe2000001ff00 */
[----:B------:R-:W-:Y:S01]  /*0040*/  ULDC.64 UR4, c[0x0][0x118] ;  /* 0x0000460000047ab9 */ /* 0x000fe20000000a00 */
[----:B------:R-:W1:Y:S01]  /*0050*/  S2R R3, SR_CTAID.X ;  /* 0x0000000000037919 */ /* 0x000e620000002500 */
[----:B0-----:R-:W-:-:S04]  /*0060*/  LOP3.LUT R0, R0, 0x7f, RZ, 0xc0, !PT ;  /* 0x0000007f00007812 */ /* 0x001fc800078ec0ff */
[----:B-1----:R-:W-:-:S04]  /*0070*/  LEA R0, R3, R0, 0x7 ;  /* 0x0000000003007211 */ /* 0x002fc800078e38ff */
[C---:B------:R-:W-:Y:S01]  /*0080*/  ISETP.GE.AND P1, PT, R0.reuse, 0x78, PT ;  /* 0x000000780000780c */ /* 0x040fe20003f26270 */
[----:B------:R-:W-:-:S04]  /*0090*/  IMAD.WIDE R2, R0, R5, c[0x0][0x168] ;  /* 0x00005a0000027625 */ /* 0x000fc800078e0205 */
[----:B------:R-:W-:-:S08]  /*00a0*/  IMAD.WIDE R4, R0, R5, c[0x0][0x160] ;  /* 0x0000580000047625 */ /* 0x000fd000078e0205 */
[----:B------:R-:W2:Y:S04]  /*00b0*/  @!P1 LDG.E R6, [R2.64] ;  /* 0x0000000402069981 */ /* 0x000ea8000c1e1900 */
[----:B------:R-:W2:Y:S02]  /*00c0*/  @!P1 LDG.E R7, [R4.64] ;  /* 0x0000000404079981 */ /* 0x000ea4000c1e1900 */
[----:B--2---:R-:W-:Y:S01]  /*00d0*/  FADD R0, R7, R6 ;  /* 0x0000000607007221 */ /* 0x004fe20000000000 */
[----:B------:R-:W-:-:S04]  /*00e0*/  FSETP.GEU.AND P0, PT, R6, -R7, PT ;  /* 0x800000070600720b */ /* 0x000fc80003f0e000 */
[----:B------:R-:W-:Y:S01]  /*00f0*/  FSEL R7, R0, RZ, P0 ;  /* 0x000000ff00077208 */ /* 0x000fe20000000000 */
[----:B------:R-:W-:Y:S08]  /*0100*/  @P1 EXIT ;  /* 0x000000000000194d */ /* 0x000ff00003800000 */
[----:B------:R-:W-:Y:S01]  /*0110*/  STG.E [R4.64], R7 ;  /* 0x0000000704007986 */ /* 0x000fe2000c101904 */
[----:B------:R-:W-:Y:S05]  /*0120*/  EXIT ;  /* 0x000000000000794d */ /* 0x000fea0003800000 */
.L_x_0:
[----:B------:R-:W-:-:S00]  /*0130*/  BRA `(.L_x_0) ;  /* 0xfffffff000007947 */ /* 0x000fc0000383ffff */
[----:B------:R-:W-:-:S00]  /*0140*/  NOP ;  /* 0x0000000000007918 */ /* 0x000fc00000000000 */
        /* <DEDUP_REMOVED lines=11> */
.L_x_1:
